//
// Generated by NVIDIA NVVM Compiler
//
// Compiler Build ID: CL-36424714
// Cuda compilation tools, release 13.0, V13.0.88
// Based on NVVM 20.0.0
//

.version 9.0
.target sm_100
.address_size 64

	// .globl	_Z3addPiS_S_

.visible .entry _Z3addPiS_S_(
	.param .u64 .ptr .align 1 _Z3addPiS_S__param_0,
	.param .u64 .ptr .align 1 _Z3addPiS_S__param_1,
	.param .u64 .ptr .align 1 _Z3addPiS_S__param_2
)
{
	.reg .pred 	%p<2>;
	.reg .b32 	%r<5>;
	.reg .b64 	%rd<11>;

	ld.param.u64 	%rd1, [_Z3addPiS_S__param_0];
	ld.param.u64 	%rd2, [_Z3addPiS_S__param_1];
	ld.param.u64 	%rd3, [_Z3addPiS_S__param_2];
	mov.u32 	%r1, %ctaid.x;
	setp.gt.u32 	%p1, %r1, 9999;
	@%p1 bra 	$L__BB0_2;
	cvta.to.global.u64 	%rd4, %rd1;
	cvta.to.global.u64 	%rd5, %rd2;
	cvta.to.global.u64 	%rd6, %rd3;
	mul.wide.u32 	%rd7, %r1, 4;
	add.s64 	%rd8, %rd4, %rd7;
	ld.global.u32 	%r2, [%rd8];
	add.s64 	%rd9, %rd5, %rd7;
	ld.global.u32 	%r3, [%rd9];
	add.s32 	%r4, %r3, %r2;
	add.s64 	%rd10, %rd6, %rd7;
	st.global.u32 	[%rd10], %r4;
$L__BB0_2:
	ret;

}


// ===== COMPILED SASS (sm_100) =====

	.target	sm_100

	.elftype	@"ET_EXEC"


//--------------------- .note.nv.tkinfo           --------------------------
	.section	.note.nv.tkinfo,"",@"SHT_NOTE"
	.sectionflags	@"SHF_NOTE_NV_TKINFO"
	.tkinfo
        /*0018*/ 	.word	0x00000002
        /*0030*/ 	.string	""
        /*0030*/ 	.string	"ptxas"
        /*0030*/ 	.string	"Cuda compilation tools, release 13.0, V13.0.88"
        /*0030*/ 	.string	"Build cuda_13.0.r13.0/compiler.36424714_0"
        /*0030*/ 	.string	"-arch sm_100 -m 64 "



//--------------------- .note.nv.cuinfo           --------------------------
	.section	.note.nv.cuinfo,"",@"SHT_NOTE"
	.sectionflags	@"SHF_NOTE_NV_CUINFO"
        /*0018*/ 	.short	0x0002
        /*001a*/ 	.short	0x0064
        /*001c*/ 	.short	0x0082
	.zero		2


//--------------------- .nv.info                  --------------------------
	.section	.nv.info,"",@"SHT_CUDA_INFO"
	.align	4


	//----- nvinfo : EIATTR_REGCOUNT
	.align		4
        /*0000*/ 	.byte	0x04, 0x2f
        /*0002*/ 	.short	(.L_1 - .L_0)
	.align		4
.L_0:
        /*0004*/ 	.word	index@(_Z3addPiS_S_)
        /*0008*/ 	.word	0x0000000c


	//----- nvinfo : EIATTR_FRAME_SIZE
	.align		4
.L_1:
        /*000c*/ 	.byte	0x04, 0x11
        /*000e*/ 	.short	(.L_3 - .L_2)
	.align		4
.L_2:
        /*0010*/ 	.word	index@(_Z3addPiS_S_)
        /*0014*/ 	.word	0x00000000


	//----- nvinfo : EIATTR_MIN_STACK_SIZE
	.align		4
.L_3:
        /*0018*/ 	.byte	0x04, 0x12
        /*001a*/ 	.short	(.L_5 - .L_4)
	.align		4
.L_4:
        /*001c*/ 	.word	index@(_Z3addPiS_S_)
        /*0020*/ 	.word	0x00000000
.L_5:


//--------------------- .nv.compat                --------------------------
	.section	.nv.compat,"",@"SHT_CUDA_COMPAT_INFO"
	.align	4
        /*0000*/ 	.byte	0x02, 0x09, 0x00, 0x00, 0x02, 0x02, 0x01, 0x00, 0x02, 0x05, 0x05, 0x00, 0x03, 0x07, 0x01, 0x01
        /*0010*/ 	.byte	0x02, 0x03, 0x00, 0x00, 0x02, 0x06, 0x01, 0x00, 0x04, 0x0b, 0x08, 0x00, 0x09, 0x00, 0x00, 0x00
        /*0020*/ 	.byte	0x00, 0x00, 0x00, 0x00


//--------------------- .nv.info._Z3addPiS_S_     --------------------------
	.section	.nv.info._Z3addPiS_S_,"",@"SHT_CUDA_INFO"
	.sectionflags	@""
	.align	4


	//----- nvinfo : EIATTR_CUDA_API_VERSION
	.align		4
        /*0000*/ 	.byte	0x04, 0x37
        /*0002*/ 	.short	(.L_7 - .L_6)
.L_6:
        /*0004*/ 	.word	0x00000082


	//----- nvinfo : EIATTR_KPARAM_INFO
	.align		4
.L_7:
        /*0008*/ 	.byte	0x04, 0x17
        /*000a*/ 	.short	(.L_9 - .L_8)
.L_8:
        /*000c*/ 	.word	0x00000000
        /*0010*/ 	.short	0x0002
        /*0012*/ 	.short	0x0010
        /*0014*/ 	.byte	0x00, 0xf5, 0x21, 0x00


	//----- nvinfo : EIATTR_KPARAM_INFO
	.align		4
.L_9:
        /*0018*/ 	.byte	0x04, 0x17
        /*001a*/ 	.short	(.L_11 - .L_10)
.L_10:
        /*001c*/ 	.word	0x00000000
        /*0020*/ 	.short	0x0001
        /*0022*/ 	.short	0x0008
        /*0024*/ 	.byte	0x00, 0xf5, 0x21, 0x00


	//----- nvinfo : EIATTR_KPARAM_INFO
	.align		4
.L_11:
        /*0028*/ 	.byte	0x04, 0x17
        /*002a*/ 	.short	(.L_13 - .L_12)
.L_12:
        /*002c*/ 	.word	0x00000000
        /*0030*/ 	.short	0x0000
        /*0032*/ 	.short	0x0000
        /*0034*/ 	.byte	0x00, 0xf5, 0x21, 0x00


	//----- nvinfo : EIATTR_SPARSE_MMA_MASK
	.align		4
.L_13:
        /*0038*/ 	.byte	0x03, 0x50
        /*003a*/ 	.short	0x0000


	//----- nvinfo : EIATTR_MAXREG_COUNT
	.align		4
        /*003c*/ 	.byte	0x03, 0x1b
        /*003e*/ 	.short	0x00ff


	//----- nvinfo : EIATTR_MERCURY_ISA_VERSION
	.align		4
        /*0040*/ 	.byte	0x03, 0x5f
        /*0042*/ 	.short	0x0101


	//----- nvinfo : EIATTR_VRC_CTA_INIT_COUNT
	.align		4
        /*0044*/ 	.byte	0x02, 0x4a
	.zero		1
	.zero		1


	//----- nvinfo : EIATTR_EXIT_INSTR_OFFSETS
	.align		4
        /*0048*/ 	.byte	0x04, 0x1c
        /*004a*/ 	.short	(.L_15 - .L_14)


	//   ....[0]....
.L_14:
        /*004c*/ 	.word	0x00000030


	//   ....[1]....
        /*0050*/ 	.word	0x000000f0


	//----- nvinfo : EIATTR_CBANK_PARAM_SIZE
	.align		4
.L_15:
        /*0054*/ 	.byte	0x03, 0x19
        /*0056*/ 	.short	0x0018


	//----- nvinfo : EIATTR_PARAM_CBANK
	.align		4
        /*0058*/ 	.byte	0x04, 0x0a
        /*005a*/ 	.short	(.L_17 - .L_16)
	.align		4
.L_16:
        /*005c*/ 	.word	index@(.nv.constant0._Z3addPiS_S_)
        /*0060*/ 	.short	0x0380
        /*0062*/ 	.short	0x0018


	//----- nvinfo : EIATTR_SW_WAR
	.align		4
.L_17:
        /*0064*/ 	.byte	0x04, 0x36
        /*0066*/ 	.short	(.L_19 - .L_18)
.L_18:
        /*0068*/ 	.word	0x00000008
.L_19:


//--------------------- .nv.callgraph             --------------------------
	.section	.nv.callgraph,"",@"SHT_CUDA_CALLGRAPH"
	.align	4
	.sectionentsize	8
	.align		4
        /*0000*/ 	.word	0x00000000
	.align		4
        /*0004*/ 	.word	0xffffffff
	.align		4
        /*0008*/ 	.word	0x00000000
	.align		4
        /*000c*/ 	.word	0xfffffffe
	.align		4
        /*0010*/ 	.word	0x00000000
	.align		4
        /*0014*/ 	.word	0xfffffffd
	.align		4
        /*0018*/ 	.word	0x00000000
	.align		4
        /*001c*/ 	.word	0xfffffffc


//--------------------- .text._Z3addPiS_S_        --------------------------
	.section	.text._Z3addPiS_S_,"ax",@progbits
	.align	128
        .global         _Z3addPiS_S_
        .type           _Z3addPiS_S_,@function
        .size           _Z3addPiS_S_,(.L_x_1 - _Z3addPiS_S_)
        .other          _Z3addPiS_S_,@"STO_CUDA_ENTRY STV_DEFAULT"
_Z3addPiS_S_:
.text._Z3addPiS_S_:
[----:B------:R-:W-:Y:S01]  /*0000*/  LDC R1, c[0x0][0x37c] ;  /* 0x0000df00ff017b82 */ /* 0x000fe20000000800 */
[----:B------:R-:W0:Y:S02]  /*0010*/  S2R R9, SR_CTAID.X ;  /* 0x0000000000097919 */ /* 0x000e240000002500 */
[----:B0-----:R-:W-:-:S13]  /*0020*/  ISETP.GT.U32.AND P0, PT, R9, 0x270f, PT ;  /* 0x0000270f0900780c */ /* 0x001fda0003f04070 */
[----:B------:R-:W-:Y:S05]  /*0030*/  @P0 EXIT ;  /* 0x000000000000094d */ /* 0x000fea0003800000 */
[----:B------:R-:W0:Y:S01]  /*0040*/  LDC.64 R2, c[0x0][0x380] ;  /* 0x0000e000ff027b82 */ /* 0x000e220000000a00 */
[----:B------:R-:W1:Y:S07]  /*0050*/  LDCU.64 UR4, c[0x0][0x358] ;  /* 0x00006b00ff0477ac */ /* 0x000e6e0008000a00 */
[----:B------:R-:W2:Y:S08]  /*0060*/  LDC.64 R4, c[0x0][0x388] ;  /* 0x0000e200ff047b82 */ /* 0x000eb00000000a00 */
[----:B------:R-:W3:Y:S01]  /*0070*/  LDC.64 R6, c[0x0][0x390] ;  /* 0x0000e400ff067b82 */ /* 0x000ee20000000a00 */
[----:B0-----:R-:W-:-:S06]  /*0080*/  IMAD.WIDE.U32 R2, R9, 0x4, R2 ;  /* 0x0000000409027825 */ /* 0x001fcc00078e0002 */
[----:B-1----:R-:W4:Y:S01]  /*0090*/  LDG.E R2, desc[UR4][R2.64] ;  /* 0x0000000402027981 */ /* 0x002f22000c1e1900 */
[----:B--2---:R-:W-:-:S06]  /*00a0*/  IMAD.WIDE.U32 R4, R9, 0x4, R4 ;  /* 0x0000000409047825 */ /* 0x004fcc00078e0004 */
[----:B------:R-:W4:Y:S01]  /*00b0*/  LDG.E R5, desc[UR4][R4.64] ;  /* 0x0000000404057981 */ /* 0x000f22000c1e1900 */
[----:B---3--:R-:W-:Y:S01]  /*00c0*/  IMAD.WIDE.U32 R6, R9, 0x4, R6 ;  /* 0x0000000409067825 */ /* 0x008fe200078e0006 */
[----:B----4-:R-:W-:-:S05]  /*00d0*/  IADD3 R9, PT, PT, R2, R5, RZ ;  /* 0x0000000502097210 */ /* 0x010fca0007ffe0ff */
[----:B------:R-:W-:Y:S01]  /*00e0*/  STG.E desc[UR4][R6.64], R9 ;  /* 0x0000000906007986 */ /* 0x000fe2000c101904 */
[----:B------:R-:W-:Y:S05]  /*00f0*/  EXIT ;  /* 0x000000000000794d */ /* 0x000fea0003800000 */
.L_x_0:
[----:B------:R-:W-:-:S00]  /*0100*/  BRA `(.L_x_0) ;  /* 0xfffffffc00fc7947 */ /* 0x000fc0000383ffff */
[----:B------:R-:W-:-:S00]  /*0110*/  NOP ;  /* 0x0000000000007918 */ /* 0x000fc00000000000 */
        /* <DEDUP_REMOVED lines=14> */
.L_x_1:


//--------------------- .nv.shared.reserved.0     --------------------------
	.section	.nv.shared.reserved.0,"aw",@nobits
	.weak		__nv_reservedSMEM_offset_0_alias
	.size		__nv_reservedSMEM_offset_0_alias, 0, 64
	.other		__nv_reservedSMEM_offset_0_alias,@"STO_CUDA_RESERVED_SHARED STV_DEFAULT"
__nv_reservedSMEM_offset_0_alias:
	.zero		0
	.zero		64


//--------------------- .nv.constant0._Z3addPiS_S_ --------------------------
	.section	.nv.constant0._Z3addPiS_S_,"a",@progbits
	.sectionflags	@""
	.align	4
.nv.constant0._Z3addPiS_S_:
	.zero		920


//--------------------- SYMBOLS --------------------------

	.type		.nv.reservedSmem.offset0,@object
	.size		.nv.reservedSmem.offset0,0x4
